	.headerflags	@"EF_CUDA_TEXMODE_UNIFIED EF_CUDA_64BIT_ADDRESS EF_CUDA_SM90 EF_CUDA_VIRTUAL_SM(EF_CUDA_SM90)"
	.elftype	@"ET_EXEC"


//--------------------- .nv.info                  --------------------------
	.section	.nv.info,"",@"SHT_CUDA_INFO"
	.align	4


	//----- nvinfo : EIATTR_REGCOUNT
	.align		4
        /*0000*/ 	.byte	0x04, 0x2f
        /*0002*/ 	.short	(.L_1 - .L_0)
	.align		4
.L_0:
        /*0004*/ 	.word	index@(_Z19calculate_histogramN3kmm7NDRangeEiiNS_10basic_viewIKhNS_5views16domain_subboundsILm3ElEENS3_20layout_right_to_leftILm3EiEENS3_15accessor_deviceEEENS1_IiNS4_ILm2ElEENS6_ILm2EiEES8_EE)
        /*0008*/ 	.word	0x0000000c


	//----- nvinfo : EIATTR_MAX_STACK_SIZE
	.align		4
.L_1:
        /*000c*/ 	.byte	0x04, 0x23
        /*000e*/ 	.short	(.L_3 - .L_2)
	.align		4
.L_2:
        /*0010*/ 	.word	index@(_Z19calculate_histogramN3kmm7NDRangeEiiNS_10basic_viewIKhNS_5views16domain_subboundsILm3ElEENS3_20layout_right_to_leftILm3EiEENS3_15accessor_deviceEEENS1_IiNS4_ILm2ElEENS6_ILm2EiEES8_EE)
        /*0014*/ 	.word	0x00000000


	//----- nvinfo : EIATTR_MIN_STACK_SIZE
	.align		4
.L_3:
        /*0018*/ 	.byte	0x04, 0x12
        /*001a*/ 	.short	(.L_5 - .L_4)
	.align		4
.L_4:
        /*001c*/ 	.word	index@(_Z19calculate_histogramN3kmm7NDRangeEiiNS_10basic_viewIKhNS_5views16domain_subboundsILm3ElEENS3_20layout_right_to_leftILm3EiEENS3_15accessor_deviceEEENS1_IiNS4_ILm2ElEENS6_ILm2EiEES8_EE)
        /*0020*/ 	.word	0x00000000


	//----- nvinfo : EIATTR_FRAME_SIZE
	.align		4
.L_5:
        /*0024*/ 	.byte	0x04, 0x11
        /*0026*/ 	.short	(.L_7 - .L_6)
	.align		4
.L_6:
        /*0028*/ 	.word	index@(_Z19calculate_histogramN3kmm7NDRangeEiiNS_10basic_viewIKhNS_5views16domain_subboundsILm3ElEENS3_20layout_right_to_leftILm3EiEENS3_15accessor_deviceEEENS1_IiNS4_ILm2ElEENS6_ILm2EiEES8_EE)
        /*002c*/ 	.word	0x00000000
.L_7:


//--------------------- .nv.info._Z19calculate_histogramN3kmm7NDRangeEiiNS_10basic_viewIKhNS_5views16domain_subboundsILm3ElEENS3_20layout_right_to_leftILm3EiEENS3_15accessor_deviceEEENS1_IiNS4_ILm2ElEENS6_ILm2EiEES8_EE --------------------------
	.section	.nv.info._Z19calculate_histogramN3kmm7NDRangeEiiNS_10basic_viewIKhNS_5views16domain_subboundsILm3ElEENS3_20layout_right_to_leftILm3EiEENS3_15accessor_deviceEEENS1_IiNS4_ILm2ElEENS6_ILm2EiEES8_EE,"",@"SHT_CUDA_INFO"
	.align	4


	//----- nvinfo : EIATTR_CUDA_API_VERSION
	.align		4
        /*0000*/ 	.byte	0x04, 0x37
        /*0002*/ 	.short	(.L_9 - .L_8)
.L_8:
        /*0004*/ 	.word	0x00000079


	//----- nvinfo : EIATTR_KPARAM_INFO
	.align		4
.L_9:
        /*0008*/ 	.byte	0x04, 0x17
        /*000a*/ 	.short	(.L_11 - .L_10)
.L_10:
        /*000c*/ 	.word	0x00000000
        /*0010*/ 	.short	0x0004
        /*0012*/ 	.short	0x0078
        /*0014*/ 	.byte	0x00, 0xf0, 0xc1, 0x00


	//----- nvinfo : EIATTR_KPARAM_INFO
	.align		4
.L_11:
        /*0018*/ 	.byte	0x04, 0x17
        /*001a*/ 	.short	(.L_13 - .L_12)
.L_12:
        /*001c*/ 	.word	0x00000000
        /*0020*/ 	.short	0x0003
        /*0022*/ 	.short	0x0038
        /*0024*/ 	.byte	0x00, 0xf0, 0x01, 0x01


	//----- nvinfo : EIATTR_KPARAM_INFO
	.align		4
.L_13:
        /*0028*/ 	.byte	0x04, 0x17
        /*002a*/ 	.short	(.L_15 - .L_14)
.L_14:
        /*002c*/ 	.word	0x00000000
        /*0030*/ 	.short	0x0002
        /*0032*/ 	.short	0x0034
        /*0034*/ 	.byte	0x00, 0xf0, 0x11, 0x00


	//----- nvinfo : EIATTR_KPARAM_INFO
	.align		4
.L_15:
        /*0038*/ 	.byte	0x04, 0x17
        /*003a*/ 	.short	(.L_17 - .L_16)
.L_16:
        /*003c*/ 	.word	0x00000000
        /*0040*/ 	.short	0x0001
        /*0042*/ 	.short	0x0030
        /*0044*/ 	.byte	0x00, 0xf0, 0x11, 0x00


	//----- nvinfo : EIATTR_KPARAM_INFO
	.align		4
.L_17:
        /*0048*/ 	.byte	0x04, 0x17
        /*004a*/ 	.short	(.L_19 - .L_18)
.L_18:
        /*004c*/ 	.word	0x00000000
        /*0050*/ 	.short	0x0000
        /*0052*/ 	.short	0x0000
        /*0054*/ 	.byte	0x00, 0xf0, 0xc1, 0x00


	//----- nvinfo : EIATTR_MAXREG_COUNT
	.align		4
.L_19:
        /*0058*/ 	.byte	0x03, 0x1b
        /*005a*/ 	.short	0x00ff


	//----- nvinfo : EIATTR_EXIT_INSTR_OFFSETS
	.align		4
        /*005c*/ 	.byte	0x04, 0x1c
        /*005e*/ 	.short	(.L_21 - .L_20)


	//   ....[0]....
.L_20:
        /*0060*/ 	.word	0x00000140


	//   ....[1]....
        /*0064*/ 	.word	0x00000260


	//----- nvinfo : EIATTR_CBANK_PARAM_SIZE
	.align		4
.L_21:
        /*0068*/ 	.byte	0x03, 0x19
        /*006a*/ 	.short	0x00a8


	//----- nvinfo : EIATTR_PARAM_CBANK
	.align		4
        /*006c*/ 	.byte	0x04, 0x0a
        /*006e*/ 	.short	(.L_23 - .L_22)
	.align		4
.L_22:
        /*0070*/ 	.word	index@(.nv.constant0._Z19calculate_histogramN3kmm7NDRangeEiiNS_10basic_viewIKhNS_5views16domain_subboundsILm3ElEENS3_20layout_right_to_leftILm3EiEENS3_15accessor_deviceEEENS1_IiNS4_ILm2ElEENS6_ILm2EiEES8_EE)
        /*0074*/ 	.short	0x0210
        /*0076*/ 	.short	0x00a8
.L_23:


//--------------------- .text._Z19calculate_histogramN3kmm7NDRangeEiiNS_10basic_viewIKhNS_5views16domain_subboundsILm3ElEENS3_20layout_right_to_leftILm3EiEENS3_15accessor_deviceEEENS1_IiNS4_ILm2ElEENS6_ILm2EiEES8_EE --------------------------
	.section	.text._Z19calculate_histogramN3kmm7NDRangeEiiNS_10basic_viewIKhNS_5views16domain_subboundsILm3ElEENS3_20layout_right_to_leftILm3EiEENS3_15accessor_deviceEEENS1_IiNS4_ILm2ElEENS6_ILm2EiEES8_EE,"ax",@progbits
	.align	128
        .global         _Z19calculate_histogramN3kmm7NDRangeEiiNS_10basic_viewIKhNS_5views16domain_subboundsILm3ElEENS3_20layout_right_to_leftILm3EiEENS3_15accessor_deviceEEENS1_IiNS4_ILm2ElEENS6_ILm2EiEES8_EE
        .type           _Z19calculate_histogramN3kmm7NDRangeEiiNS_10basic_viewIKhNS_5views16domain_subboundsILm3ElEENS3_20layout_right_to_leftILm3EiEENS3_15accessor_deviceEEENS1_IiNS4_ILm2ElEENS6_ILm2EiEES8_EE,@function
        .size           _Z19calculate_histogramN3kmm7NDRangeEiiNS_10basic_viewIKhNS_5views16domain_subboundsILm3ElEENS3_20layout_right_to_leftILm3EiEENS3_15accessor_deviceEEENS1_IiNS4_ILm2ElEENS6_ILm2EiEES8_EE,(.L_x_1 - _Z19calculate_histogramN3kmm7NDRangeEiiNS_10basic_viewIKhNS_5views16domain_subboundsILm3ElEENS3_20layout_right_to_leftILm3EiEENS3_15accessor_deviceEEENS1_IiNS4_ILm2ElEENS6_ILm2EiEES8_EE)
        .other          _Z19calculate_histogramN3kmm7NDRangeEiiNS_10basic_viewIKhNS_5views16domain_subboundsILm3ElEENS3_20layout_right_to_leftILm3EiEENS3_15accessor_deviceEEENS1_IiNS4_ILm2ElEENS6_ILm2EiEES8_EE,@"STO_CUDA_ENTRY STV_DEFAULT"
_Z19calculate_histogramN3kmm7NDRangeEiiNS_10basic_viewIKhNS_5views16domain_subboundsILm3ElEENS3_20layout_right_to_leftILm3EiEENS3_15accessor_deviceEEENS1_IiNS4_ILm2ElEENS6_ILm2EiEES8_EE:
.text._Z19calculate_histogramN3kmm7NDRangeEiiNS_10basic_viewIKhNS_5views16domain_subboundsILm3ElEENS3_20layout_right_to_leftILm3EiEENS3_15accessor_deviceEEENS1_IiNS4_ILm2ElEENS6_ILm2EiEES8_EE:
[----:B------:R-:W0:Y:S02]  /*0000*/  LDC R1, c[0x0][0x28] ;  /* 0x00000a00ff017b82 */ /* 0x000e240000000800 */
[----:B------:R-:W1:Y:S01]  /*0010*/  S2R R0, SR_CTAID.Z ;  /* 0x0000000000007919 */ /* 0x000e620000002700 */
[----:B------:R-:W-:Y:S01]  /*0020*/  ULDC UR4, c[0x0][0x8] ;  /* 0x0000020000047ab9 */ /* 0x000fe20000000800 */
[----:B------:R-:W1:Y:S01]  /*0030*/  S2R R3, SR_TID.Z ;  /* 0x0000000000037919 */ /* 0x000e620000002300 */
[----:B------:R-:W2:Y:S01]  /*0040*/  S2R R2, SR_CTAID.Y ;  /* 0x0000000000027919 */ /* 0x000ea20000002600 */
[----:B------:R-:W-:Y:S01]  /*0050*/  ULDC UR5, c[0x0][0x4] ;  /* 0x0000010000057ab9 */ /* 0x000fe20000000800 */
[----:B------:R-:W2:Y:S01]  /*0060*/  S2R R5, SR_TID.Y ;  /* 0x0000000000057919 */ /* 0x000ea20000002200 */
[----:B------:R-:W3:Y:S01]  /*0070*/  S2R R4, SR_CTAID.X ;  /* 0x0000000000047919 */ /* 0x000ee20000002500 */
[----:B------:R-:W-:Y:S01]  /*0080*/  ULDC UR6, c[0x0][0x0] ;  /* 0x0000000000067ab9 */ /* 0x000fe20000000800 */
[----:B------:R-:W3:Y:S01]  /*0090*/  S2R R9, SR_TID.X ;  /* 0x0000000000097919 */ /* 0x000ee20000002100 */
[----:B-1----:R-:W-:Y:S01]  /*00a0*/  IMAD R0, R0, UR4, R3 ;  /* 0x0000000400007c24 */ /* 0x002fe2000f8e0203 */
[----:B------:R-:W-:-:S04]  /*00b0*/  ULDC UR4, c[0x0][0x220] ;  /* 0x0000880000047ab9 */ /* 0x000fc80000000800 */
[----:B------:R-:W-:Y:S01]  /*00c0*/  IADD3 R7, R0, UR4, RZ ;  /* 0x0000000400077c10 */ /* 0x000fe2000fffe0ff */
[----:B------:R-:W-:Y:S01]  /*00d0*/  ULDC UR4, c[0x0][0x238] ;  /* 0x00008e0000047ab9 */ /* 0x000fe20000000800 */
[----:B--2---:R-:W-:Y:S02]  /*00e0*/  IMAD R2, R2, UR5, R5 ;  /* 0x0000000502027c24 */ /* 0x004fe4000f8e0205 */
[----:B------:R-:W-:Y:S01]  /*00f0*/  ISETP.GE.AND P0, PT, R7, UR4, PT ;  /* 0x0000000407007c0c */ /* 0x000fe2000bf06270 */
[----:B------:R-:W-:-:S03]  /*0100*/  ULDC.64 UR4, c[0x0][0x240] ;  /* 0x0000900000047ab9 */ /* 0x000fc60000000a00 */
[----:B------:R-:W-:Y:S01]  /*0110*/  ISETP.GE.OR P0, PT, R2, UR5, P0 ;  /* 0x0000000502007c0c */ /* 0x000fe20008706670 */
[----:B---3--:R-:W-:-:S05]  /*0120*/  IMAD R5, R4, UR6, R9 ;  /* 0x0000000604057c24 */ /* 0x008fca000f8e0209 */
[----:B------:R-:W-:-:S13]  /*0130*/  ISETP.GE.OR P0, PT, R5, UR4, P0 ;  /* 0x0000000405007c0c */ /* 0x000fda0008706670 */
[----:B------:R-:W-:Y:S05]  /*0140*/  @P0 EXIT ;  /* 0x000000000000094d */ /* 0x000fea0003800000 */
[----:B------:R-:W-:Y:S01]  /*0150*/  ULDC.64 UR4, c[0x0][0x278] ;  /* 0x00009e0000047ab9 */ /* 0x000fe20000000a00 */
[----:B------:R-:W-:Y:S01]  /*0160*/  SHF.R.S32.HI R9, RZ, 0x1f, R5 ;  /* 0x0000001fff097819 */ /* 0x000fe20000011405 */
[----:B------:R-:W-:Y:S01]  /*0170*/  IMAD.WIDE R2, R2, UR5, RZ ;  /* 0x0000000502027c25 */ /* 0x000fe2000f8e02ff */
[----:B------:R-:W-:-:S03]  /*0180*/  ULDC UR6, c[0x0][0x2a8] ;  /* 0x0000aa0000067ab9 */ /* 0x000fc60000000800 */
[----:B------:R-:W-:Y:S01]  /*0190*/  IMAD.WIDE R2, R7, UR4, R2 ;  /* 0x0000000407027c25 */ /* 0x000fe2000f8e0202 */
[----:B------:R-:W-:Y:S02]  /*01a0*/  ULDC.64 UR4, c[0x0][0x280] ;  /* 0x0000a00000047ab9 */ /* 0x000fe40000000a00 */
[----:B------:R-:W-:-:S04]  /*01b0*/  IADD3 R4, P0, P1, R2, UR4, R5 ;  /* 0x0000000402047c10 */ /* 0x000fc8000f91e005 */
[----:B------:R-:W-:Y:S01]  /*01c0*/  IADD3.X R5, R3, UR5, R9, P0, P1 ;  /* 0x0000000503057c10 */ /* 0x000fe200087e2409 */
[----:B------:R-:W-:-:S04]  /*01d0*/  ULDC.64 UR4, c[0x0][0x208] ;  /* 0x0000820000047ab9 */ /* 0x000fc80000000a00 */
[----:B------:R-:W2:Y:S01]  /*01e0*/  LDG.E.U8 R2, desc[UR4][R4.64] ;  /* 0x0000000404027981 */ /* 0x000ea2000c1e1100 */
[----:B------:R-:W-:Y:S02]  /*01f0*/  IMAD.MOV.U32 R3, RZ, RZ, RZ ;  /* 0x000000ffff037224 */ /* 0x000fe400078e00ff */
[----:B--2---:R-:W-:Y:S01]  /*0200*/  IMAD.WIDE R2, R7, UR6, R2 ;  /* 0x0000000607027c25 */ /* 0x004fe2000f8e0202 */
[----:B------:R-:W-:Y:S02]  /*0210*/  ULDC.64 UR6, c[0x0][0x2b0] ;  /* 0x0000ac0000067ab9 */ /* 0x000fe40000000a00 */
[----:B------:R-:W-:-:S04]  /*0220*/  LEA R6, P0, R2, UR6, 0x2 ;  /* 0x0000000602067c11 */ /* 0x000fc8000f8010ff */
[----:B------:R-:W-:Y:S01]  /*0230*/  LEA.HI.X R7, R2, UR7, R3, 0x2, P0 ;  /* 0x0000000702077c11 */ /* 0x000fe200080f1403 */
[----:B------:R-:W-:-:S05]  /*0240*/  IMAD.MOV.U32 R3, RZ, RZ, 0x1 ;  /* 0x00000001ff037424 */ /* 0x000fca00078e00ff */
[----:B------:R-:W-:Y:S01]  /*0250*/  REDG.E.ADD.STRONG.GPU desc[UR4][R6.64], R3 ;  /* 0x000000030600798e */ /* 0x000fe2000c10e184 */
[----:B------:R-:W-:Y:S05]  /*0260*/  EXIT ;  /* 0x000000000000794d */ /* 0x000fea0003800000 */
.L_x_0:
[----:B------:R-:W-:-:S00]  /*0270*/  BRA `(.L_x_0) ;  /* 0xfffffffc00fc7947 */ /* 0x000fc0000383ffff */
[----:B------:R-:W-:-:S00]  /*0280*/  NOP ;  /* 0x0000000000007918 */ /* 0x000fc00000000000 */
[----:B------:R-:W-:-:S00]  /*0290*/  NOP ;  /* 0x0000000000007918 */ /* 0x000fc00000000000 */
[----:B------:R-:W-:-:S00]  /*02a0*/  NOP ;  /* 0x0000000000007918 */ /* 0x000fc00000000000 */
[----:B------:R-:W-:-:S00]  /*02b0*/  NOP ;  /* 0x0000000000007918 */ /* 0x000fc00000000000 */
[----:B------:R-:W-:-:S00]  /*02c0*/  NOP ;  /* 0x0000000000007918 */ /* 0x000fc00000000000 */
[----:B------:R-:W-:-:S00]  /*02d0*/  NOP ;  /* 0x0000000000007918 */ /* 0x000fc00000000000 */
[----:B------:R-:W-:-:S00]  /*02e0*/  NOP ;  /* 0x0000000000007918 */ /* 0x000fc00000000000 */
[----:B------:R-:W-:-:S00]  /*02f0*/  NOP ;  /* 0x0000000000007918 */ /* 0x000fc00000000000 */
.L_x_1:


//--------------------- .nv.constant0._Z19calculate_histogramN3kmm7NDRangeEiiNS_10basic_viewIKhNS_5views16domain_subboundsILm3ElEENS3_20layout_right_to_leftILm3EiEENS3_15accessor_deviceEEENS1_IiNS4_ILm2ElEENS6_ILm2EiEES8_EE --------------------------
	.section	.nv.constant0._Z19calculate_histogramN3kmm7NDRangeEiiNS_10basic_viewIKhNS_5views16domain_subboundsILm3ElEENS3_20layout_right_to_leftILm3EiEENS3_15accessor_deviceEEENS1_IiNS4_ILm2ElEENS6_ILm2EiEES8_EE,"a",@progbits
	.align	4
.nv.constant0._Z19calculate_histogramN3kmm7NDRangeEiiNS_10basic_viewIKhNS_5views16domain_subboundsILm3ElEENS3_20layout_right_to_leftILm3EiEENS3_15accessor_deviceEEENS1_IiNS4_ILm2ElEENS6_ILm2EiEES8_EE:
	.zero		696
